//
// Generated by NVIDIA NVVM Compiler
//
// Compiler Build ID: CL-36424714
// Cuda compilation tools, release 13.0, V13.0.88
// Based on NVVM 20.0.0
//

.version 9.0
.target sm_100
.address_size 64

	// .globl	_Z13MatrizxVectorPfS_S_ii
.extern .func  (.param .b32 func_retval0) vprintf
(
	.param .b64 vprintf_param_0,
	.param .b64 vprintf_param_1
)
;
.global .align 1 .b8 $str[14] = {10, 98, 108, 111, 99, 107, 73, 100, 120, 58, 32, 37, 100};
.global .align 1 .b8 $str$1[15] = {10, 98, 108, 111, 99, 107, 68, 105, 109, 120, 58, 32, 37, 100};
.global .align 1 .b8 $str$2[15] = {10, 116, 104, 114, 101, 97, 100, 73, 100, 120, 58, 32, 37, 100};

.visible .entry _Z13MatrizxVectorPfS_S_ii(
	.param .u64 .ptr .align 1 _Z13MatrizxVectorPfS_S_ii_param_0,
	.param .u64 .ptr .align 1 _Z13MatrizxVectorPfS_S_ii_param_1,
	.param .u64 .ptr .align 1 _Z13MatrizxVectorPfS_S_ii_param_2,
	.param .u32 _Z13MatrizxVectorPfS_S_ii_param_3,
	.param .u32 _Z13MatrizxVectorPfS_S_ii_param_4
)
{
	.local .align 8 .b8 	__local_depot0[8];
	.reg .b64 	%SP;
	.reg .b64 	%SPL;
	.reg .pred 	%p<11>;
	.reg .b32 	%r<45>;
	.reg .b32 	%f<99>;
	.reg .b64 	%rd<39>;

	mov.u64 	%SPL, __local_depot0;
	cvta.local.u64 	%SP, %SPL;
	ld.param.u64 	%rd11, [_Z13MatrizxVectorPfS_S_ii_param_0];
	ld.param.u64 	%rd12, [_Z13MatrizxVectorPfS_S_ii_param_1];
	ld.param.u64 	%rd13, [_Z13MatrizxVectorPfS_S_ii_param_2];
	ld.param.u32 	%r27, [_Z13MatrizxVectorPfS_S_ii_param_3];
	ld.param.u32 	%r26, [_Z13MatrizxVectorPfS_S_ii_param_4];
	cvta.to.global.u64 	%rd1, %rd12;
	cvta.to.global.u64 	%rd2, %rd11;
	cvta.to.global.u64 	%rd14, %rd13;
	mov.u32 	%r1, %ctaid.x;
	mov.u32 	%r2, %ntid.x;
	mov.u32 	%r3, %tid.x;
	mad.lo.s32 	%r4, %r1, %r2, %r3;
	setp.ge.s32 	%p1, %r4, %r27;
	mul.wide.s32 	%rd15, %r4, 4;
	add.s64 	%rd3, %rd14, %rd15;
	@%p1 bra 	$L__BB0_2;
	add.u64 	%rd16, %SP, 0;
	add.u64 	%rd17, %SPL, 0;
	st.local.u32 	[%rd17], %r1;
	mov.u64 	%rd18, $str;
	cvta.global.u64 	%rd19, %rd18;
	{ // callseq 0, 0
	.param .b64 param0;
	st.param.b64 	[param0], %rd19;
	.param .b64 param1;
	st.param.b64 	[param1], %rd16;
	.param .b32 retval0;
	call.uni (retval0), 
	vprintf, 
	(
	param0, 
	param1
	);
	ld.param.b32 	%r28, [retval0];
	} // callseq 0
	st.local.u32 	[%rd17], %r2;
	mov.u64 	%rd20, $str$1;
	cvta.global.u64 	%rd21, %rd20;
	{ // callseq 1, 0
	.param .b64 param0;
	st.param.b64 	[param0], %rd21;
	.param .b64 param1;
	st.param.b64 	[param1], %rd16;
	.param .b32 retval0;
	call.uni (retval0), 
	vprintf, 
	(
	param0, 
	param1
	);
	ld.param.b32 	%r30, [retval0];
	} // callseq 1
	st.local.u32 	[%rd17], %r3;
	mov.u64 	%rd22, $str$2;
	cvta.global.u64 	%rd23, %rd22;
	{ // callseq 2, 0
	.param .b64 param0;
	st.param.b64 	[param0], %rd23;
	.param .b64 param1;
	st.param.b64 	[param1], %rd16;
	.param .b32 retval0;
	call.uni (retval0), 
	vprintf, 
	(
	param0, 
	param1
	);
	ld.param.b32 	%r32, [retval0];
	} // callseq 2
	mov.b32 	%r34, 0;
	st.global.u32 	[%rd3], %r34;
$L__BB0_2:
	setp.lt.s32 	%p2, %r26, 1;
	@%p2 bra 	$L__BB0_15;
	mul.lo.s32 	%r5, %r26, %r4;
	ld.global.f32 	%f95, [%rd3];
	and.b32  	%r6, %r26, 15;
	setp.lt.u32 	%p3, %r26, 16;
	mov.b32 	%r41, 0;
	@%p3 bra 	$L__BB0_6;
	and.b32  	%r41, %r26, 2147483632;
	neg.s32 	%r39, %r41;
	add.s64 	%rd4, %rd2, 32;
	add.s64 	%rd37, %rd1, 32;
	mov.u32 	%r38, %r5;
$L__BB0_5:
	.pragma "nounroll";
	mul.wide.s32 	%rd24, %r38, 4;
	add.s64 	%rd25, %rd4, %rd24;
	ld.global.f32 	%f11, [%rd25+-32];
	ld.global.f32 	%f12, [%rd37+-32];
	fma.rn.f32 	%f13, %f11, %f12, %f95;
	st.global.f32 	[%rd3], %f13;
	ld.global.f32 	%f14, [%rd25+-28];
	ld.global.f32 	%f15, [%rd37+-28];
	fma.rn.f32 	%f16, %f14, %f15, %f13;
	st.global.f32 	[%rd3], %f16;
	ld.global.f32 	%f17, [%rd25+-24];
	ld.global.f32 	%f18, [%rd37+-24];
	fma.rn.f32 	%f19, %f17, %f18, %f16;
	st.global.f32 	[%rd3], %f19;
	ld.global.f32 	%f20, [%rd25+-20];
	ld.global.f32 	%f21, [%rd37+-20];
	fma.rn.f32 	%f22, %f20, %f21, %f19;
	st.global.f32 	[%rd3], %f22;
	ld.global.f32 	%f23, [%rd25+-16];
	ld.global.f32 	%f24, [%rd37+-16];
	fma.rn.f32 	%f25, %f23, %f24, %f22;
	st.global.f32 	[%rd3], %f25;
	ld.global.f32 	%f26, [%rd25+-12];
	ld.global.f32 	%f27, [%rd37+-12];
	fma.rn.f32 	%f28, %f26, %f27, %f25;
	st.global.f32 	[%rd3], %f28;
	ld.global.f32 	%f29, [%rd25+-8];
	ld.global.f32 	%f30, [%rd37+-8];
	fma.rn.f32 	%f31, %f29, %f30, %f28;
	st.global.f32 	[%rd3], %f31;
	ld.global.f32 	%f32, [%rd25+-4];
	ld.global.f32 	%f33, [%rd37+-4];
	fma.rn.f32 	%f34, %f32, %f33, %f31;
	st.global.f32 	[%rd3], %f34;
	ld.global.f32 	%f35, [%rd25];
	ld.global.f32 	%f36, [%rd37];
	fma.rn.f32 	%f37, %f35, %f36, %f34;
	st.global.f32 	[%rd3], %f37;
	ld.global.f32 	%f38, [%rd25+4];
	ld.global.f32 	%f39, [%rd37+4];
	fma.rn.f32 	%f40, %f38, %f39, %f37;
	st.global.f32 	[%rd3], %f40;
	ld.global.f32 	%f41, [%rd25+8];
	ld.global.f32 	%f42, [%rd37+8];
	fma.rn.f32 	%f43, %f41, %f42, %f40;
	st.global.f32 	[%rd3], %f43;
	ld.global.f32 	%f44, [%rd25+12];
	ld.global.f32 	%f45, [%rd37+12];
	fma.rn.f32 	%f46, %f44, %f45, %f43;
	st.global.f32 	[%rd3], %f46;
	ld.global.f32 	%f47, [%rd25+16];
	ld.global.f32 	%f48, [%rd37+16];
	fma.rn.f32 	%f49, %f47, %f48, %f46;
	st.global.f32 	[%rd3], %f49;
	ld.global.f32 	%f50, [%rd25+20];
	ld.global.f32 	%f51, [%rd37+20];
	fma.rn.f32 	%f52, %f50, %f51, %f49;
	st.global.f32 	[%rd3], %f52;
	ld.global.f32 	%f53, [%rd25+24];
	ld.global.f32 	%f54, [%rd37+24];
	fma.rn.f32 	%f55, %f53, %f54, %f52;
	st.global.f32 	[%rd3], %f55;
	ld.global.f32 	%f56, [%rd25+28];
	ld.global.f32 	%f57, [%rd37+28];
	fma.rn.f32 	%f95, %f56, %f57, %f55;
	st.global.f32 	[%rd3], %f95;
	add.s32 	%r39, %r39, 16;
	add.s32 	%r38, %r38, 16;
	add.s64 	%rd37, %rd37, 64;
	setp.ne.s32 	%p4, %r39, 0;
	@%p4 bra 	$L__BB0_5;
$L__BB0_6:
	setp.eq.s32 	%p5, %r6, 0;
	@%p5 bra 	$L__BB0_15;
	and.b32  	%r14, %r26, 7;
	setp.lt.u32 	%p6, %r6, 8;
	@%p6 bra 	$L__BB0_9;
	add.s32 	%r36, %r41, %r5;
	mul.wide.s32 	%rd26, %r36, 4;
	add.s64 	%rd27, %rd2, %rd26;
	ld.global.f32 	%f58, [%rd27];
	mul.wide.u32 	%rd28, %r41, 4;
	add.s64 	%rd29, %rd1, %rd28;
	ld.global.f32 	%f59, [%rd29];
	fma.rn.f32 	%f60, %f58, %f59, %f95;
	st.global.f32 	[%rd3], %f60;
	ld.global.f32 	%f61, [%rd27+4];
	ld.global.f32 	%f62, [%rd29+4];
	fma.rn.f32 	%f63, %f61, %f62, %f60;
	st.global.f32 	[%rd3], %f63;
	ld.global.f32 	%f64, [%rd27+8];
	ld.global.f32 	%f65, [%rd29+8];
	fma.rn.f32 	%f66, %f64, %f65, %f63;
	st.global.f32 	[%rd3], %f66;
	ld.global.f32 	%f67, [%rd27+12];
	ld.global.f32 	%f68, [%rd29+12];
	fma.rn.f32 	%f69, %f67, %f68, %f66;
	st.global.f32 	[%rd3], %f69;
	ld.global.f32 	%f70, [%rd27+16];
	ld.global.f32 	%f71, [%rd29+16];
	fma.rn.f32 	%f72, %f70, %f71, %f69;
	st.global.f32 	[%rd3], %f72;
	ld.global.f32 	%f73, [%rd27+20];
	ld.global.f32 	%f74, [%rd29+20];
	fma.rn.f32 	%f75, %f73, %f74, %f72;
	st.global.f32 	[%rd3], %f75;
	ld.global.f32 	%f76, [%rd27+24];
	ld.global.f32 	%f77, [%rd29+24];
	fma.rn.f32 	%f78, %f76, %f77, %f75;
	st.global.f32 	[%rd3], %f78;
	ld.global.f32 	%f79, [%rd27+28];
	ld.global.f32 	%f80, [%rd29+28];
	fma.rn.f32 	%f95, %f79, %f80, %f78;
	st.global.f32 	[%rd3], %f95;
	add.s32 	%r41, %r41, 8;
$L__BB0_9:
	setp.eq.s32 	%p7, %r14, 0;
	@%p7 bra 	$L__BB0_15;
	and.b32  	%r17, %r26, 3;
	setp.lt.u32 	%p8, %r14, 4;
	@%p8 bra 	$L__BB0_12;
	add.s32 	%r37, %r41, %r5;
	mul.wide.s32 	%rd30, %r37, 4;
	add.s64 	%rd31, %rd2, %rd30;
	ld.global.f32 	%f81, [%rd31];
	mul.wide.u32 	%rd32, %r41, 4;
	add.s64 	%rd33, %rd1, %rd32;
	ld.global.f32 	%f82, [%rd33];
	fma.rn.f32 	%f83, %f81, %f82, %f95;
	st.global.f32 	[%rd3], %f83;
	ld.global.f32 	%f84, [%rd31+4];
	ld.global.f32 	%f85, [%rd33+4];
	fma.rn.f32 	%f86, %f84, %f85, %f83;
	st.global.f32 	[%rd3], %f86;
	ld.global.f32 	%f87, [%rd31+8];
	ld.global.f32 	%f88, [%rd33+8];
	fma.rn.f32 	%f89, %f87, %f88, %f86;
	st.global.f32 	[%rd3], %f89;
	ld.global.f32 	%f90, [%rd31+12];
	ld.global.f32 	%f91, [%rd33+12];
	fma.rn.f32 	%f95, %f90, %f91, %f89;
	st.global.f32 	[%rd3], %f95;
	add.s32 	%r41, %r41, 4;
$L__BB0_12:
	setp.eq.s32 	%p9, %r17, 0;
	@%p9 bra 	$L__BB0_15;
	mul.wide.u32 	%rd34, %r41, 4;
	add.s64 	%rd38, %rd1, %rd34;
	add.s32 	%r44, %r41, %r5;
	neg.s32 	%r43, %r17;
$L__BB0_14:
	.pragma "nounroll";
	mul.wide.s32 	%rd35, %r44, 4;
	add.s64 	%rd36, %rd2, %rd35;
	ld.global.f32 	%f92, [%rd36];
	ld.global.f32 	%f93, [%rd38];
	fma.rn.f32 	%f95, %f92, %f93, %f95;
	st.global.f32 	[%rd3], %f95;
	add.s64 	%rd38, %rd38, 4;
	add.s32 	%r44, %r44, 1;
	add.s32 	%r43, %r43, 1;
	setp.ne.s32 	%p10, %r43, 0;
	@%p10 bra 	$L__BB0_14;
$L__BB0_15:
	ret;

}


// ===== COMPILED SASS (sm_100) =====

	.target	sm_100

	.elftype	@"ET_EXEC"


//--------------------- .note.nv.tkinfo           --------------------------
	.section	.note.nv.tkinfo,"",@"SHT_NOTE"
	.sectionflags	@"SHF_NOTE_NV_TKINFO"
	.tkinfo
        /*0018*/ 	.word	0x00000002
        /*0030*/ 	.string	""
        /*0030*/ 	.string	"ptxas"
        /*0030*/ 	.string	"Cuda compilation tools, release 13.0, V13.0.88"
        /*0030*/ 	.string	"Build cuda_13.0.r13.0/compiler.36424714_0"
        /*0030*/ 	.string	"-arch sm_100 -m 64 "



//--------------------- .note.nv.cuinfo           --------------------------
	.section	.note.nv.cuinfo,"",@"SHT_NOTE"
	.sectionflags	@"SHF_NOTE_NV_CUINFO"
        /*0018*/ 	.short	0x0002
        /*001a*/ 	.short	0x0064
        /*001c*/ 	.short	0x0082
	.zero		2


//--------------------- .nv.info                  --------------------------
	.section	.nv.info,"",@"SHT_CUDA_INFO"
	.align	4


	//----- nvinfo : EIATTR_REGCOUNT
	.align		4
        /*0000*/ 	.byte	0x04, 0x2f
        /*0002*/ 	.short	(.L_4 - .L_3)
	.align		4
.L_3:
        /*0004*/ 	.word	index@(_Z13MatrizxVectorPfS_S_ii)
        /*0008*/ 	.word	0x0000001c


	//----- nvinfo : EIATTR_FRAME_SIZE
	.align		4
.L_4:
        /*000c*/ 	.byte	0x04, 0x11
        /*000e*/ 	.short	(.L_6 - .L_5)
	.align		4
.L_5:
        /*0010*/ 	.word	index@(_Z13MatrizxVectorPfS_S_ii)
        /*0014*/ 	.word	0x00000008


	//----- nvinfo : EIATTR_MIN_STACK_SIZE
	.align		4
.L_6:
        /*0018*/ 	.byte	0x04, 0x12
        /*001a*/ 	.short	(.L_8 - .L_7)
	.align		4
.L_7:
        /*001c*/ 	.word	index@(_Z13MatrizxVectorPfS_S_ii)
        /*0020*/ 	.word	0x00000008
.L_8:


//--------------------- .nv.compat                --------------------------
	.section	.nv.compat,"",@"SHT_CUDA_COMPAT_INFO"
	.align	4
        /*0000*/ 	.byte	0x02, 0x09, 0x00, 0x00, 0x02, 0x02, 0x01, 0x00, 0x02, 0x05, 0x05, 0x00, 0x03, 0x07, 0x01, 0x01
        /*0010*/ 	.byte	0x02, 0x03, 0x00, 0x00, 0x02, 0x06, 0x01, 0x00, 0x04, 0x0b, 0x08, 0x00, 0x09, 0x00, 0x00, 0x00
        /*0020*/ 	.byte	0x00, 0x00, 0x00, 0x00


//--------------------- .nv.info._Z13MatrizxVectorPfS_S_ii --------------------------
	.section	.nv.info._Z13MatrizxVectorPfS_S_ii,"",@"SHT_CUDA_INFO"
	.sectionflags	@""
	.align	4


	//----- nvinfo : EIATTR_CUDA_API_VERSION
	.align		4
        /*0000*/ 	.byte	0x04, 0x37
        /*0002*/ 	.short	(.L_10 - .L_9)
.L_9:
        /*0004*/ 	.word	0x00000082


	//----- nvinfo : EIATTR_KPARAM_INFO
	.align		4
.L_10:
        /*0008*/ 	.byte	0x04, 0x17
        /*000a*/ 	.short	(.L_12 - .L_11)
.L_11:
        /*000c*/ 	.word	0x00000000
        /*0010*/ 	.short	0x0004
        /*0012*/ 	.short	0x001c
        /*0014*/ 	.byte	0x00, 0xf0, 0x11, 0x00


	//----- nvinfo : EIATTR_KPARAM_INFO
	.align		4
.L_12:
        /*0018*/ 	.byte	0x04, 0x17
        /*001a*/ 	.short	(.L_14 - .L_13)
.L_13:
        /*001c*/ 	.word	0x00000000
        /*0020*/ 	.short	0x0003
        /*0022*/ 	.short	0x0018
        /*0024*/ 	.byte	0x00, 0xf0, 0x11, 0x00


	//----- nvinfo : EIATTR_KPARAM_INFO
	.align		4
.L_14:
        /*0028*/ 	.byte	0x04, 0x17
        /*002a*/ 	.short	(.L_16 - .L_15)
.L_15:
        /*002c*/ 	.word	0x00000000
        /*0030*/ 	.short	0x0002
        /*0032*/ 	.short	0x0010
        /*0034*/ 	.byte	0x00, 0xf5, 0x21, 0x00


	//----- nvinfo : EIATTR_KPARAM_INFO
	.align		4
.L_16:
        /*0038*/ 	.byte	0x04, 0x17
        /*003a*/ 	.short	(.L_18 - .L_17)
.L_17:
        /*003c*/ 	.word	0x00000000
        /*0040*/ 	.short	0x0001
        /*0042*/ 	.short	0x0008
        /*0044*/ 	.byte	0x00, 0xf5, 0x21, 0x00


	//----- nvinfo : EIATTR_KPARAM_INFO
	.align		4
.L_18:
        /*0048*/ 	.byte	0x04, 0x17
        /*004a*/ 	.short	(.L_20 - .L_19)
.L_19:
        /*004c*/ 	.word	0x00000000
        /*0050*/ 	.short	0x0000
        /*0052*/ 	.short	0x0000
        /*0054*/ 	.byte	0x00, 0xf5, 0x21, 0x00


	//----- nvinfo : EIATTR_SPARSE_MMA_MASK
	.align		4
.L_20:
        /*0058*/ 	.byte	0x03, 0x50
        /*005a*/ 	.short	0x0000


	//----- nvinfo : EIATTR_MAXREG_COUNT
	.align		4
        /*005c*/ 	.byte	0x03, 0x1b
        /*005e*/ 	.short	0x00ff


	//----- nvinfo : EIATTR_EXTERNS
	.align		4
        /*0060*/ 	.byte	0x04, 0x0f
        /*0062*/ 	.short	(.L_22 - .L_21)


	//   ....[0]....
	.align		4
.L_21:
        /*0064*/ 	.word	index@(vprintf)


	//----- nvinfo : EIATTR_MERCURY_ISA_VERSION
	.align		4
.L_22:
        /*0068*/ 	.byte	0x03, 0x5f
        /*006a*/ 	.short	0x0101


	//----- nvinfo : EIATTR_VRC_CTA_INIT_COUNT
	.align		4
        /*006c*/ 	.byte	0x02, 0x4a
	.zero		1
	.zero		1


	//----- nvinfo : EIATTR_SYSCALL_OFFSETS
	.align		4
        /*0070*/ 	.byte	0x04, 0x46
        /*0072*/ 	.short	(.L_24 - .L_23)


	//   ....[0]....
.L_23:
        /*0074*/ 	.word	0x000001a0


	//   ....[1]....
        /*0078*/ 	.word	0x00000230


	//   ....[2]....
        /*007c*/ 	.word	0x000002c0


	//----- nvinfo : EIATTR_EXIT_INSTR_OFFSETS
	.align		4
.L_24:
        /*0080*/ 	.byte	0x04, 0x1c
        /*0082*/ 	.short	(.L_26 - .L_25)


	//   ....[0]....
.L_25:
        /*0084*/ 	.word	0x00000310


	//   ....[1]....
        /*0088*/ 	.word	0x000008d0


	//   ....[2]....
        /*008c*/ 	.word	0x00000b80


	//   ....[3]....
        /*0090*/ 	.word	0x00000d30


	//   ....[4]....
        /*0094*/ 	.word	0x00000e60


	//----- nvinfo : EIATTR_CRS_STACK_SIZE
	.align		4
.L_26:
        /*0098*/ 	.byte	0x04, 0x1e
        /*009a*/ 	.short	(.L_28 - .L_27)
.L_27:
        /*009c*/ 	.word	0x00000000


	//----- nvinfo : EIATTR_CBANK_PARAM_SIZE
	.align		4
.L_28:
        /*00a0*/ 	.byte	0x03, 0x19
        /*00a2*/ 	.short	0x0020


	//----- nvinfo : EIATTR_PARAM_CBANK
	.align		4
        /*00a4*/ 	.byte	0x04, 0x0a
        /*00a6*/ 	.short	(.L_30 - .L_29)
	.align		4
.L_29:
        /*00a8*/ 	.word	index@(.nv.constant0._Z13MatrizxVectorPfS_S_ii)
        /*00ac*/ 	.short	0x0380
        /*00ae*/ 	.short	0x0020


	//----- nvinfo : EIATTR_SW_WAR
	.align		4
.L_30:
        /*00b0*/ 	.byte	0x04, 0x36
        /*00b2*/ 	.short	(.L_32 - .L_31)
.L_31:
        /*00b4*/ 	.word	0x00000008
.L_32:


//--------------------- .nv.callgraph             --------------------------
	.section	.nv.callgraph,"",@"SHT_CUDA_CALLGRAPH"
	.align	4
	.sectionentsize	8
	.align		4
        /*0000*/ 	.word	0x00000000
	.align		4
        /*0004*/ 	.word	0xffffffff
	.align		4
        /*0008*/ 	.word	index@(_Z13MatrizxVectorPfS_S_ii)
	.align		4
        /*000c*/ 	.word	index@(vprintf)
	.align		4
        /*0010*/ 	.word	0x00000000
	.align		4
        /*0014*/ 	.word	0xfffffffe
	.align		4
        /*0018*/ 	.word	0x00000000
	.align		4
        /*001c*/ 	.word	0xfffffffd
	.align		4
        /*0020*/ 	.word	0x00000000
	.align		4
        /*0024*/ 	.word	0xfffffffc


//--------------------- .nv.constant4             --------------------------
	.section	.nv.constant4,"a",@progbits
	.align	8
	.align		8
.nv.constant4:
        /*0000*/ 	.dword	vprintf
	.align		8
        /*0008*/ 	.dword	$str
	.align		8
        /*0010*/ 	.dword	$str$1
	.align		8
        /*0018*/ 	.dword	$str$2


//--------------------- .text._Z13MatrizxVectorPfS_S_ii --------------------------
	.section	.text._Z13MatrizxVectorPfS_S_ii,"ax",@progbits
	.align	128
        .global         _Z13MatrizxVectorPfS_S_ii
        .type           _Z13MatrizxVectorPfS_S_ii,@function
        .size           _Z13MatrizxVectorPfS_S_ii,(.L_x_11 - _Z13MatrizxVectorPfS_S_ii)
        .other          _Z13MatrizxVectorPfS_S_ii,@"STO_CUDA_ENTRY STV_DEFAULT"
_Z13MatrizxVectorPfS_S_ii:
.text._Z13MatrizxVectorPfS_S_ii:
[----:B------:R-:W0:Y:S01]  /*0000*/  LDC R1, c[0x0][0x37c] ;  /* 0x0000df00ff017b82 */ /* 0x000e220000000800 */
[----:B------:R-:W1:Y:S01]  /*0010*/  S2R R0, SR_CTAID.X ;  /* 0x0000000000007919 */ /* 0x000e620000002500 */
[----:B------:R-:W2:Y:S06]  /*0020*/  LDCU UR5, c[0x0][0x2fc] ;  /* 0x00005f80ff0577ac */ /* 0x000eac0008000800 */
[----:B------:R-:W1:Y:S01]  /*0030*/  LDC R23, c[0x0][0x360] ;  /* 0x0000d800ff177b82 */ /* 0x000e620000000800 */
[----:B0-----:R-:W-:Y:S01]  /*0040*/  IADD3 R1, PT, PT, R1, -0x8, RZ ;  /* 0xfffffff801017810 */ /* 0x001fe20007ffe0ff */
[----:B------:R-:W1:Y:S01]  /*0050*/  S2R R24, SR_TID.X ;  /* 0x0000000000187919 */ /* 0x000e620000002100 */
[----:B------:R-:W0:Y:S01]  /*0060*/  LDCU UR6, c[0x0][0x398] ;  /* 0x00007300ff0677ac */ /* 0x000e220008000800 */
[----:B------:R-:W-:Y:S01]  /*0070*/  BSSY.RECONVERGENT B6, `(.L_x_0) ;  /* 0x0000027000067945 */ /* 0x000fe20003800200 */
[----:B------:R-:W3:Y:S03]  /*0080*/  LDCU UR4, c[0x0][0x2f8] ;  /* 0x00005f00ff0477ac */ /* 0x000ee60008000800 */
[----:B------:R-:W4:Y:S01]  /*0090*/  LDC.64 R16, c[0x0][0x390] ;  /* 0x0000e400ff107b82 */ /* 0x000f220000000a00 */
[----:B------:R-:W0:Y:S01]  /*00a0*/  LDCU.64 UR36, c[0x0][0x358] ;  /* 0x00006b00ff2477ac */ /* 0x000e220008000a00 */
[----:B---3--:R-:W-:-:S04]  /*00b0*/  IADD3 R22, P1, PT, R1, UR4, RZ ;  /* 0x0000000401167c10 */ /* 0x008fc8000ff3e0ff */
[----:B--2---:R-:W-:Y:S01]  /*00c0*/  IADD3.X R19, PT, PT, RZ, UR5, RZ, P1, !PT ;  /* 0x00000005ff137c10 */ /* 0x004fe20008ffe4ff */
[----:B-1----:R-:W-:-:S04]  /*00d0*/  IMAD R25, R0, R23, R24 ;  /* 0x0000001700197224 */ /* 0x002fc800078e0218 */
[C---:B----4-:R-:W-:Y:S01]  /*00e0*/  IMAD.WIDE R16, R25.reuse, 0x4, R16 ;  /* 0x0000000419107825 */ /* 0x050fe200078e0210 */
[----:B0-----:R-:W-:-:S13]  /*00f0*/  ISETP.GE.AND P0, PT, R25, UR6, PT ;  /* 0x0000000619007c0c */ /* 0x001fda000bf06270 */
[----:B------:R-:W-:Y:S05]  /*0100*/  @P0 BRA `(.L_x_1) ;  /* 0x0000000000740947 */ /* 0x000fea0003800000 */
[----:B------:R-:W-:Y:S01]  /*0110*/  MOV R18, 0x0 ;  /* 0x0000000000127802 */ /* 0x000fe20000000f00 */
[----:B------:R0:W-:Y:S01]  /*0120*/  STL [R1], R0 ;  /* 0x0000000001007387 */ /* 0x0001e20000100800 */
[----:B------:R-:W1:Y:S01]  /*0130*/  LDCU.64 UR4, c[0x4][0x8] ;  /* 0x01000100ff0477ac */ /* 0x000e620008000a00 */
[----:B------:R-:W-:Y:S01]  /*0140*/  MOV R6, R22 ;  /* 0x0000001600067202 */ /* 0x000fe20000000f00 */
[----:B------:R0:W2:Y:S01]  /*0150*/  LDC.64 R2, c[0x4][R18] ;  /* 0x0100000012027b82 */ /* 0x0000a20000000a00 */
[----:B------:R-:W-:Y:S02]  /*0160*/  IMAD.MOV.U32 R7, RZ, RZ, R19 ;  /* 0x000000ffff077224 */ /* 0x000fe400078e0013 */
[----:B-1----:R-:W-:Y:S01]  /*0170*/  IMAD.U32 R4, RZ, RZ, UR4 ;  /* 0x00000004ff047e24 */ /* 0x002fe2000f8e00ff */
[----:B0-----:R-:W-:-:S07]  /*0180*/  MOV R5, UR5 ;  /* 0x0000000500057c02 */ /* 0x001fce0008000f00 */
[----:B------:R-:W-:-:S07]  /*0190*/  LEPC R20, `(.L_x_2) ;  /* 0x000000001014794e */ /* 0x000fce0000000000 */
[----:B--2---:R-:W-:Y:S05]  /*01a0*/  CALL.ABS.NOINC R2 ;  /* 0x0000000002007343 */ /* 0x004fea0003c00000 */
.L_x_2:
[----:B------:R0:W-:Y:S01]  /*01b0*/  STL [R1], R23 ;  /* 0x0000001701007387 */ /* 0x0001e20000100800 */
[----:B------:R0:W1:Y:S01]  /*01c0*/  LDC.64 R2, c[0x4][R18] ;  /* 0x0100000012027b82 */ /* 0x0000620000000a00 */
[----:B------:R-:W2:Y:S01]  /*01d0*/  LDCU.64 UR4, c[0x4][0x10] ;  /* 0x01000200ff0477ac */ /* 0x000ea20008000a00 */
[----:B------:R-:W-:Y:S01]  /*01e0*/  IMAD.MOV.U32 R6, RZ, RZ, R22 ;  /* 0x000000ffff067224 */ /* 0x000fe200078e0016 */
[----:B------:R-:W-:Y:S02]  /*01f0*/  MOV R7, R19 ;  /* 0x0000001300077202 */ /* 0x000fe40000000f00 */
[----:B--2---:R-:W-:Y:S02]  /*0200*/  MOV R4, UR4 ;  /* 0x0000000400047c02 */ /* 0x004fe40008000f00 */
[----:B0-----:R-:W-:-:S07]  /*0210*/  MOV R5, UR5 ;  /* 0x0000000500057c02 */ /* 0x001fce0008000f00 */
[----:B------:R-:W-:-:S07]  /*0220*/  LEPC R20, `(.L_x_3) ;  /* 0x000000001014794e */ /* 0x000fce0000000000 */
[----:B-1----:R-:W-:Y:S05]  /*0230*/  CALL.ABS.NOINC R2 ;  /* 0x0000000002007343 */ /* 0x002fea0003c00000 */
.L_x_3:
[----:B------:R0:W-:Y:S01]  /*0240*/  STL [R1], R24 ;  /* 0x0000001801007387 */ /* 0x0001e20000100800 */
[----:B------:R0:W1:Y:S01]  /*0250*/  LDC.64 R2, c[0x4][R18] ;  /* 0x0100000012027b82 */ /* 0x0000620000000a00 */
[----:B------:R-:W2:Y:S01]  /*0260*/  LDCU.64 UR4, c[0x4][0x18] ;  /* 0x01000300ff0477ac */ /* 0x000ea20008000a00 */
[----:B------:R-:W-:Y:S02]  /*0270*/  MOV R6, R22 ;  /* 0x0000001600067202 */ /* 0x000fe40000000f00 */
[----:B------:R-:W-:Y:S02]  /*0280*/  MOV R7, R19 ;  /* 0x0000001300077202 */ /* 0x000fe40000000f00 */
[----:B--2---:R-:W-:Y:S01]  /*0290*/  MOV R4, UR4 ;  /* 0x0000000400047c02 */ /* 0x004fe20008000f00 */
[----:B0-----:R-:W-:-:S07]  /*02a0*/  IMAD.U32 R5, RZ, RZ, UR5 ;  /* 0x00000005ff057e24 */ /* 0x001fce000f8e00ff */
[----:B------:R-:W-:-:S07]  /*02b0*/  LEPC R20, `(.L_x_4) ;  /* 0x000000001014794e */ /* 0x000fce0000000000 */
[----:B-1----:R-:W-:Y:S05]  /*02c0*/  CALL.ABS.NOINC R2 ;  /* 0x0000000002007343 */ /* 0x002fea0003c00000 */
.L_x_4:
[----:B------:R0:W-:Y:S02]  /*02d0*/  STG.E desc[UR36][R16.64], RZ ;  /* 0x000000ff10007986 */ /* 0x0001e4000c101924 */
.L_x_1:
[----:B------:R-:W-:Y:S05]  /*02e0*/  BSYNC.RECONVERGENT B6 ;  /* 0x0000000000067941 */ /* 0x000fea0003800200 */
.L_x_0:
[----:B------:R-:W1:Y:S02]  /*02f0*/  LDC R2, c[0x0][0x39c] ;  /* 0x0000e700ff027b82 */ /* 0x000e640000000800 */
[----:B-1----:R-:W-:-:S13]  /*0300*/  ISETP.GE.AND P0, PT, R2, 0x1, PT ;  /* 0x000000010200780c */ /* 0x002fda0003f06270 */
[----:B------:R-:W-:Y:S05]  /*0310*/  @!P0 EXIT ;  /* 0x000000000000894d */ /* 0x000fea0003800000 */
[----:B------:R1:W5:Y:S01]  /*0320*/  LDG.E R3, desc[UR36][R16.64] ;  /* 0x0000002410037981 */ /* 0x000362000c1e1900 */
[C---:B------:R-:W-:Y:S01]  /*0330*/  ISETP.GE.U32.AND P1, PT, R2.reuse, 0x10, PT ;  /* 0x000000100200780c */ /* 0x040fe20003f26070 */
[----:B------:R-:W-:Y:S01]  /*0340*/  HFMA2 R0, -RZ, RZ, 0, 0 ;  /* 0x00000000ff007431 */ /* 0x000fe200000001ff */
[----:B------:R-:W-:Y:S01]  /*0350*/  LOP3.LUT R10, R2, 0xf, RZ, 0xc0, !PT ;  /* 0x0000000f020a7812 */ /* 0x000fe200078ec0ff */
[----:B------:R-:W-:-:S03]  /*0360*/  IMAD R25, R25, R2, RZ ;  /* 0x0000000219197224 */ /* 0x000fc600078e02ff */
[----:B------:R-:W-:-:S07]  /*0370*/  ISETP.NE.AND P0, PT, R10, RZ, PT ;  /* 0x000000ff0a00720c */ /* 0x000fce0003f05270 */
[----:B-1----:R-:W-:Y:S06]  /*0380*/  @!P1 BRA `(.L_x_5) ;  /* 0x0000000400509947 */ /* 0x002fec0003800000 */
[----:B------:R-:W1:Y:S01]  /*0390*/  LDC.64 R4, c[0x0][0x380] ;  /* 0x0000e000ff047b82 */ /* 0x000e620000000a00 */
[----:B------:R-:W-:Y:S01]  /*03a0*/  LOP3.LUT R0, R2, 0x7ffffff0, RZ, 0xc0, !PT ;  /* 0x7ffffff002007812 */ /* 0x000fe200078ec0ff */
[----:B------:R-:W-:Y:S03]  /*03b0*/  BSSY.RECONVERGENT B0, `(.L_x_5) ;  /* 0x0000051000007945 */ /* 0x000fe60003800200 */
[----:B------:R-:W-:-:S03]  /*03c0*/  IADD3 R11, PT, PT, -R0, RZ, RZ ;  /* 0x000000ff000b7210 */ /* 0x000fc60007ffe1ff */
[----:B------:R-:W2:Y:S01]  /*03d0*/  LDC.64 R12, c[0x0][0x388] ;  /* 0x0000e200ff0c7b82 */ /* 0x000ea20000000a00 */
[----:B-1----:R-:W-:-:S05]  /*03e0*/  IADD3 R4, P1, PT, R4, 0x20, RZ ;  /* 0x0000002004047810 */ /* 0x002fca0007f3e0ff */
[----:B------:R-:W-:Y:S01]  /*03f0*/  IMAD.X R5, RZ, RZ, R5, P1 ;  /* 0x000000ffff057224 */ /* 0x000fe200008e0605 */
[----:B--2---:R-:W-:-:S04]  /*0400*/  IADD3 R12, P2, PT, R12, 0x20, RZ ;  /* 0x000000200c0c7810 */ /* 0x004fc80007f5e0ff */
[----:B------:R-:W-:Y:S02]  /*0410*/  IADD3.X R15, PT, PT, RZ, R13, RZ, P2, !PT ;  /* 0x0000000dff0f7210 */ /* 0x000fe400017fe4ff */
[----:B------:R-:W-:-:S07]  /*0420*/  MOV R13, R25 ;  /* 0x00000019000d7202 */ /* 0x000fce0000000f00 */
.L_x_6:
[----:B------:R-:W-:Y:S01]  /*0430*/  IMAD.WIDE R8, R13, 0x4, R4 ;  /* 0x000000040d087825 */ /* 0x000fe200078e0204 */
[----:B------:R-:W-:-:S03]  /*0440*/  MOV R7, R15 ;  /* 0x0000000f00077202 */ /* 0x000fc60000000f00 */
[----:B------:R-:W-:Y:S02]  /*0450*/  IMAD.MOV.U32 R6, RZ, RZ, R12 ;  /* 0x000000ffff067224 */ /* 0x000fe400078e000c */
[----:B------:R-:W2:Y:S04]  /*0460*/  LDG.E R12, desc[UR36][R8.64+-0x20] ;  /* 0xffffe024080c7981 */ /* 0x000ea8000c1e1900 */
[----:B------:R-:W2:Y:S02]  /*0470*/  LDG.E R14, desc[UR36][R6.64+-0x20] ;  /* 0xffffe024060e7981 */ /* 0x000ea4000c1e1900 */
[----:B--23-5:R-:W-:-:S05]  /*0480*/  FFMA R3, R12, R14, R3 ;  /* 0x0000000e0c037223 */ /* 0x02cfca0000000003 */
[----:B------:R1:W-:Y:S04]  /*0490*/  STG.E desc[UR36][R16.64], R3 ;  /* 0x0000000310007986 */ /* 0x0003e8000c101924 */
[----:B------:R-:W2:Y:S04]  /*04a0*/  LDG.E R12, desc[UR36][R8.64+-0x1c] ;  /* 0xffffe424080c7981 */ /* 0x000ea8000c1e1900 */
[----:B------:R-:W2:Y:S02]  /*04b0*/  LDG.E R14, desc[UR36][R6.64+-0x1c] ;  /* 0xffffe424060e7981 */ /* 0x000ea4000c1e1900 */
[----:B--2---:R-:W-:-:S05]  /*04c0*/  FFMA R15, R12, R14, R3 ;  /* 0x0000000e0c0f7223 */ /* 0x004fca0000000003 */
[----:B------:R2:W-:Y:S04]  /*04d0*/  STG.E desc[UR36][R16.64], R15 ;  /* 0x0000000f10007986 */ /* 0x0005e8000c101924 */
[----:B------:R-:W3:Y:S04]  /*04e0*/  LDG.E R12, desc[UR36][R8.64+-0x18] ;  /* 0xffffe824080c7981 */ /* 0x000ee8000c1e1900 */
[----:B------:R-:W3:Y:S02]  /*04f0*/  LDG.E R14, desc[UR36][R6.64+-0x18] ;  /* 0xffffe824060e7981 */ /* 0x000ee4000c1e1900 */
[----:B---3--:R-:W-:-:S05]  /*0500*/  FFMA R19, R12, R14, R15 ;  /* 0x0000000e0c137223 */ /* 0x008fca000000000f */
[----:B------:R3:W-:Y:S04]  /*0510*/  STG.E desc[UR36][R16.64], R19 ;  /* 0x0000001310007986 */ /* 0x0007e8000c101924 */
[----:B------:R-:W1:Y:S04]  /*0520*/  LDG.E R12, desc[UR36][R8.64+-0x14] ;  /* 0xffffec24080c7981 */ /* 0x000e68000c1e1900 */
[----:B------:R-:W1:Y:S02]  /*0530*/  LDG.E R14, desc[UR36][R6.64+-0x14] ;  /* 0xffffec24060e7981 */ /* 0x000e64000c1e1900 */
[----:B-1----:R-:W-:-:S05]  /*0540*/  FFMA R3, R12, R14, R19 ;  /* 0x0000000e0c037223 */ /* 0x002fca0000000013 */
        /* <DEDUP_REMOVED lines=46> */
[----:B------:R-:W1:Y:S01]  /*0830*/  LDG.E R14, desc[UR36][R6.64+0x1c] ;  /* 0x00001c24060e7981 */ /* 0x000e62000c1e1900 */
[----:B------:R-:W-:-:S04]  /*0840*/  IADD3 R11, PT, PT, R11, 0x10, RZ ;  /* 0x000000100b0b7810 */ /* 0x000fc80007ffe0ff */
[----:B------:R-:W-:Y:S01]  /*0850*/  ISETP.NE.AND P1, PT, R11, RZ, PT ;  /* 0x000000ff0b00720c */ /* 0x000fe20003f25270 */
[----:B------:R-:W-:Y:S02]  /*0860*/  VIADD R13, R13, 0x10 ;  /* 0x000000100d0d7836 */ /* 0x000fe40000000000 */
[----:B-1----:R-:W-:-:S05]  /*0870*/  FFMA R3, R12, R14, R19 ;  /* 0x0000000e0c037223 */ /* 0x002fca0000000013 */
[----:B------:R3:W-:Y:S01]  /*0880*/  STG.E desc[UR36][R16.64], R3 ;  /* 0x0000000310007986 */ /* 0x0007e2000c101924 */
[----:B------:R-:W-:-:S04]  /*0890*/  IADD3 R12, P2, PT, R6, 0x40, RZ ;  /* 0x00000040060c7810 */ /* 0x000fc80007f5e0ff */
[----:B--2---:R-:W-:Y:S01]  /*08a0*/  IADD3.X R15, PT, PT, RZ, R7, RZ, P2, !PT ;  /* 0x00000007ff0f7210 */ /* 0x004fe200017fe4ff */
[----:B------:R-:W-:Y:S08]  /*08b0*/  @P1 BRA `(.L_x_6) ;  /* 0xfffffff800dc1947 */ /* 0x000ff0000383ffff */
[----:B------:R-:W-:Y:S05]  /*08c0*/  BSYNC.RECONVERGENT B0 ;  /* 0x0000000000007941 */ /* 0x000fea0003800200 */
.L_x_5:
[----:B------:R-:W-:Y:S05]  /*08d0*/  @!P0 EXIT ;  /* 0x000000000000894d */ /* 0x000fea0003800000 */
[----:B------:R-:W-:Y:S02]  /*08e0*/  ISETP.GE.U32.AND P0, PT, R10, 0x8, PT ;  /* 0x000000080a00780c */ /* 0x000fe40003f06070 */
[----:B------:R-:W-:-:S04]  /*08f0*/  LOP3.LUT R12, R2, 0x7, RZ, 0xc0, !PT ;  /* 0x00000007020c7812 */ /* 0x000fc800078ec0ff */
[----:B------:R-:W-:-:S07]  /*0900*/  ISETP.NE.AND P1, PT, R12, RZ, PT ;  /* 0x000000ff0c00720c */ /* 0x000fce0003f25270 */
[----:B------:R-:W-:Y:S06]  /*0910*/  @!P0 BRA `(.L_x_7) ;  /* 0x0000000000988947 */ /* 0x000fec0003800000 */
[----:B------:R-:W1:Y:S01]  /*0920*/  LDC.64 R4, c[0x0][0x380] ;  /* 0x0000e000ff047b82 */ /* 0x000e620000000a00 */
[----:B------:R-:W-:-:S07]  /*0930*/  IADD3 R9, PT, PT, R25, R0, RZ ;  /* 0x0000000019097210 */ /* 0x000fce0007ffe0ff */
[----:B------:R-:W2:Y:S01]  /*0940*/  LDC.64 R6, c[0x0][0x388] ;  /* 0x0000e200ff067b82 */ /* 0x000ea20000000a00 */
[----:B-1----:R-:W-:-:S05]  /*0950*/  IMAD.WIDE R4, R9, 0x4, R4 ;  /* 0x0000000409047825 */ /* 0x002fca00078e0204 */
[----:B------:R-:W4:Y:S01]  /*0960*/  LDG.E R8, desc[UR36][R4.64] ;  /* 0x0000002404087981 */ /* 0x000f22000c1e1900 */
[----:B--2---:R-:W-:-:S05]  /*0970*/  IMAD.WIDE.U32 R6, R0, 0x4, R6 ;  /* 0x0000000400067825 */ /* 0x004fca00078e0006 */
[----:B------:R-:W4:Y:S02]  /*0980*/  LDG.E R9, desc[UR36][R6.64] ;  /* 0x0000002406097981 */ /* 0x000f24000c1e1900 */
[----:B----45:R-:W-:-:S05]  /*0990*/  FFMA R9, R8, R9, R3 ;  /* 0x0000000908097223 */ /* 0x030fca0000000003 */
[----:B------:R1:W-:Y:S04]  /*09a0*/  STG.E desc[UR36][R16.64], R9 ;  /* 0x0000000910007986 */ /* 0x0003e8000c101924 */
[----:B------:R-:W2:Y:S04]  /*09b0*/  LDG.E R8, desc[UR36][R4.64+0x4] ;  /* 0x0000042404087981 */ /* 0x000ea8000c1e1900 */
[----:B---3--:R-:W2:Y:S02]  /*09c0*/  LDG.E R3, desc[UR36][R6.64+0x4] ;  /* 0x0000042406037981 */ /* 0x008ea4000c1e1900 */
        /* <DEDUP_REMOVED lines=23> */
[----:B------:R-:W2:Y:S01]  /*0b40*/  LDG.E R10, desc[UR36][R6.64+0x1c] ;  /* 0x00001c24060a7981 */ /* 0x000ea2000c1e1900 */
[----:B------:R-:W-:Y:S01]  /*0b50*/  IADD3 R0, PT, PT, R0, 0x8, RZ ;  /* 0x0000000800007810 */ /* 0x000fe20007ffe0ff */
[----:B--2---:R-:W-:-:S05]  /*0b60*/  FFMA R3, R8, R10, R9 ;  /* 0x0000000a08037223 */ /* 0x004fca0000000009 */
[----:B------:R4:W-:Y:S02]  /*0b70*/  STG.E desc[UR36][R16.64], R3 ;  /* 0x0000000310007986 */ /* 0x0009e4000c101924 */
.L_x_7:
[----:B------:R-:W-:Y:S05]  /*0b80*/  @!P1 EXIT ;  /* 0x000000000000994d */ /* 0x000fea0003800000 */
[----:B------:R-:W-:Y:S02]  /*0b90*/  ISETP.GE.U32.AND P0, PT, R12, 0x4, PT ;  /* 0x000000040c00780c */ /* 0x000fe40003f06070 */
[----:B------:R-:W-:-:S04]  /*0ba0*/  LOP3.LUT R2, R2, 0x3, RZ, 0xc0, !PT ;  /* 0x0000000302027812 */ /* 0x000fc800078ec0ff */
[----:B------:R-:W-:-:S07]  /*0bb0*/  ISETP.NE.AND P1, PT, R2, RZ, PT ;  /* 0x000000ff0200720c */ /* 0x000fce0003f25270 */
[----:B------:R-:W-:Y:S06]  /*0bc0*/  @!P0 BRA `(.L_x_8) ;  /* 0x0000000000588947 */ /* 0x000fec0003800000 */
[----:B------:R-:W1:Y:S01]  /*0bd0*/  LDC.64 R4, c[0x0][0x380] ;  /* 0x0000e000ff047b82 */ /* 0x000e620000000a00 */
[----:B----4-:R-:W-:-:S07]  /*0be0*/  IADD3 R9, PT, PT, R25, R0, RZ ;  /* 0x0000000019097210 */ /* 0x010fce0007ffe0ff */
        /* <DEDUP_REMOVED lines=11> */
[----:B------:R-:W2:Y:S04]  /*0ca0*/  LDG.E R8, desc[UR36][R4.64+0x8] ;  /* 0x0000082404087981 */ /* 0x000ea8000c1e1900 */
[----:B------:R-:W2:Y:S02]  /*0cb0*/  LDG.E R3, desc[UR36][R6.64+0x8] ;  /* 0x0000082406037981 */ /* 0x000ea4000c1e1900 */
[----:B--2---:R-:W-:-:S05]  /*0cc0*/  FFMA R13, R8, R3, R11 ;  /* 0x00000003080d7223 */ /* 0x004fca000000000b */
[----:B------:R1:W-:Y:S04]  /*0cd0*/  STG.E desc[UR36][R16.64], R13 ;  /* 0x0000000d10007986 */ /* 0x0003e8000c101924 */
[----:B------:R-:W2:Y:S04]  /*0ce0*/  LDG.E R8, desc[UR36][R4.64+0xc] ;  /* 0x00000c2404087981 */ /* 0x000ea8000c1e1900 */
[----:B------:R-:W2:Y:S01]  /*0cf0*/  LDG.E R3, desc[UR36][R6.64+0xc] ;  /* 0x00000c2406037981 */ /* 0x000ea2000c1e1900 */
[----:B------:R-:W-:Y:S02]  /*0d00*/  VIADD R0, R0, 0x4 ;  /* 0x0000000400007836 */ /* 0x000fe40000000000 */
[----:B--2---:R-:W-:-:S05]  /*0d10*/  FFMA R3, R8, R3, R13 ;  /* 0x0000000308037223 */ /* 0x004fca000000000d */
[----:B------:R1:W-:Y:S02]  /*0d20*/  STG.E desc[UR36][R16.64], R3 ;  /* 0x0000000310007986 */ /* 0x0003e4000c101924 */
.L_x_8:
[----:B------:R-:W-:Y:S05]  /*0d30*/  @!P1 EXIT ;  /* 0x000000000000994d */ /* 0x000fea0003800000 */
[----:B------:R-:W2:Y:S01]  /*0d40*/  LDC.64 R6, c[0x0][0x388] ;  /* 0x0000e200ff067b82 */ /* 0x000ea20000000a00 */
[----:B------:R-:W-:Y:S01]  /*0d50*/  IADD3 R25, PT, PT, R25, R0, RZ ;  /* 0x0000000019197210 */ /* 0x000fe20007ffe0ff */
[----:B------:R-:W-:-:S06]  /*0d60*/  IMAD.MOV R2, RZ, RZ, -R2 ;  /* 0x000000ffff027224 */ /* 0x000fcc00078e0a02 */
[----:B------:R-:W0:Y:S01]  /*0d70*/  LDC.64 R4, c[0x0][0x380] ;  /* 0x0000e000ff047b82 */ /* 0x000e220000000a00 */
[----:B--2---:R-:W-:-:S03]  /*0d80*/  IMAD.WIDE.U32 R6, R0, 0x4, R6 ;  /* 0x0000000400067825 */ /* 0x004fc600078e0006 */
[----:B------:R-:W-:Y:S02]  /*0d90*/  MOV R8, R6 ;  /* 0x0000000600087202 */ /* 0x000fe40000000f00 */
[----:B-1--4-:R-:W-:-:S07]  /*0da0*/  MOV R9, R7 ;  /* 0x0000000700097202 */ /* 0x012fce0000000f00 */
.L_x_9:
[----:B0-----:R-:W-:Y:S01]  /*0db0*/  IMAD.WIDE R6, R25, 0x4, R4 ;  /* 0x0000000419067825 */ /* 0x001fe200078e0204 */
[----:B------:R0:W3:Y:S05]  /*0dc0*/  LDG.E R0, desc[UR36][R8.64] ;  /* 0x0000002408007981 */ /* 0x0000ea000c1e1900 */
[----:B------:R-:W3:Y:S01]  /*0dd0*/  LDG.E R6, desc[UR36][R6.64] ;  /* 0x0000002406067981 */ /* 0x000ee2000c1e1900 */
[----:B------:R-:W-:-:S04]  /*0de0*/  IADD3 R2, PT, PT, R2, 0x1, RZ ;  /* 0x0000000102027810 */ /* 0x000fc80007ffe0ff */
[----:B------:R-:W-:Y:S02]  /*0df0*/  ISETP.NE.AND P0, PT, R2, RZ, PT ;  /* 0x000000ff0200720c */ /* 0x000fe40003f05270 */
[----:B0-----:R-:W-:Y:S02]  /*0e00*/  IADD3 R8, P1, PT, R8, 0x4, RZ ;  /* 0x0000000408087810 */ /* 0x001fe40007f3e0ff */
[----:B------:R-:W-:Y:S02]  /*0e10*/  IADD3 R25, PT, PT, R25, 0x1, RZ ;  /* 0x0000000119197810 */ /* 0x000fe40007ffe0ff */
[----:B------:R-:W-:Y:S01]  /*0e20*/  IADD3.X R9, PT, PT, RZ, R9, RZ, P1, !PT ;  /* 0x00000009ff097210 */ /* 0x000fe20000ffe4ff */
[----:B-1-3-5:R-:W-:-:S05]  /*0e30*/  FFMA R3, R6, R0, R3 ;  /* 0x0000000006037223 */ /* 0x02afca0000000003 */
[----:B------:R1:W-:Y:S01]  /*0e40*/  STG.E desc[UR36][R16.64], R3 ;  /* 0x0000000310007986 */ /* 0x0003e2000c101924 */
[----:B------:R-:W-:Y:S05]  /*0e50*/  @P0 BRA `(.L_x_9) ;  /* 0xfffffffc00d40947 */ /* 0x000fea000383ffff */
[----:B------:R-:W-:Y:S05]  /*0e60*/  EXIT ;  /* 0x000000000000794d */ /* 0x000fea0003800000 */
.L_x_10:
[----:B------:R-:W-:-:S00]  /*0e70*/  BRA `(.L_x_10) ;  /* 0xfffffffc00fc7947 */ /* 0x000fc0000383ffff */
[----:B------:R-:W-:-:S00]  /*0e80*/  NOP ;  /* 0x0000000000007918 */ /* 0x000fc00000000000 */
[----:B------:R-:W-:-:S00]  /*0e90*/  NOP ;  /* 0x0000000000007918 */ /* 0x000fc00000000000 */
[----:B------:R-:W-:-:S00]  /*0ea0*/  NOP ;  /* 0x0000000000007918 */ /* 0x000fc00000000000 */
[----:B------:R-:W-:-:S00]  /*0eb0*/  NOP ;  /* 0x0000000000007918 */ /* 0x000fc00000000000 */
[----:B------:R-:W-:-:S00]  /*0ec0*/  NOP ;  /* 0x0000000000007918 */ /* 0x000fc00000000000 */
[----:B------:R-:W-:-:S00]  /*0ed0*/  NOP ;  /* 0x0000000000007918 */ /* 0x000fc00000000000 */
[----:B------:R-:W-:-:S00]  /*0ee0*/  NOP ;  /* 0x0000000000007918 */ /* 0x000fc00000000000 */
[----:B------:R-:W-:-:S00]  /*0ef0*/  NOP ;  /* 0x0000000000007918 */ /* 0x000fc00000000000 */
.L_x_11:


//--------------------- .nv.global.init           --------------------------
	.section	.nv.global.init,"aw",@progbits
.nv.global.init:
	.type		$str,@object
	.size		$str,($str$2 - $str)
$str:
        /*0000*/ 	.byte	0x0a, 0x62, 0x6c, 0x6f, 0x63, 0x6b, 0x49, 0x64, 0x78, 0x3a, 0x20, 0x25, 0x64, 0x00
	.type		$str$2,@object
	.size		$str$2,($str$1 - $str$2)
$str$2:
        /*000e*/ 	.byte	0x0a, 0x74, 0x68, 0x72, 0x65, 0x61, 0x64, 0x49, 0x64, 0x78, 0x3a, 0x20, 0x25, 0x64, 0x00
	.type		$str$1,@object
	.size		$str$1,(.L_1 - $str$1)
$str$1:
        /*001d*/ 	.byte	0x0a, 0x62, 0x6c, 0x6f, 0x63, 0x6b, 0x44, 0x69, 0x6d, 0x78, 0x3a, 0x20, 0x25, 0x64, 0x00
.L_1:


//--------------------- .nv.shared.reserved.0     --------------------------
	.section	.nv.shared.reserved.0,"aw",@nobits
	.weak		__nv_reservedSMEM_offset_0_alias
	.size		__nv_reservedSMEM_offset_0_alias, 0, 64
	.other		__nv_reservedSMEM_offset_0_alias,@"STO_CUDA_RESERVED_SHARED STV_DEFAULT"
__nv_reservedSMEM_offset_0_alias:
	.zero		0
	.zero		64


//--------------------- .nv.constant0._Z13MatrizxVectorPfS_S_ii --------------------------
	.section	.nv.constant0._Z13MatrizxVectorPfS_S_ii,"a",@progbits
	.sectionflags	@""
	.align	4
.nv.constant0._Z13MatrizxVectorPfS_S_ii:
	.zero		928


//--------------------- SYMBOLS --------------------------

	.type		.nv.reservedSmem.offset0,@object
	.size		.nv.reservedSmem.offset0,0x4
	.type		vprintf,@function
